//
// Generated by NVIDIA NVVM Compiler
//
// Compiler Build ID: CL-36424714
// Cuda compilation tools, release 13.0, V13.0.88
// Based on NVVM 20.0.0
//

.version 9.0
.target sm_100
.address_size 64

	// .globl	_Z14simulation_GPUP6Neuroni

.visible .entry _Z14simulation_GPUP6Neuroni(
	.param .u64 .ptr .align 1 _Z14simulation_GPUP6Neuroni_param_0,
	.param .u32 _Z14simulation_GPUP6Neuroni_param_1
)
{
	.reg .pred 	%p<37>;
	.reg .b32 	%r<39>;
	.reg .b64 	%rd<5>;

	ld.param.u64 	%rd2, [_Z14simulation_GPUP6Neuroni_param_0];
	ld.param.u32 	%r16, [_Z14simulation_GPUP6Neuroni_param_1];
	mov.u32 	%r17, %ctaid.x;
	mov.u32 	%r18, %ntid.x;
	mov.u32 	%r19, %tid.x;
	mad.lo.s32 	%r1, %r17, %r18, %r19;
	setp.lt.s32 	%p1, %r16, 1;
	@%p1 bra 	$L__BB0_18;
	cvta.to.global.u64 	%rd3, %rd2;
	mul.lo.s32 	%r2, %r1, 100;
	mul.wide.u32 	%rd4, %r1, 4;
	add.s64 	%rd1, %rd3, %rd4;
	and.b32  	%r3, %r16, 7;
	setp.lt.u32 	%p2, %r16, 8;
	mov.b32 	%r37, 0;
	@%p2 bra 	$L__BB0_6;
	and.b32  	%r37, %r16, 2147483640;
	neg.s32 	%r34, %r1;
	mov.b32 	%r35, 0;
$L__BB0_3:
	.pragma "nounroll";
	setp.ne.s32 	%p3, %r34, 0;
	add.s32 	%r22, %r35, 1;
	setp.ne.s32 	%p4, %r22, %r1;
	and.pred  	%p5, %p3, %p4;
	add.s32 	%r23, %r35, 2;
	setp.ne.s32 	%p6, %r23, %r1;
	and.pred  	%p7, %p5, %p6;
	add.s32 	%r24, %r35, 3;
	setp.ne.s32 	%p8, %r24, %r1;
	and.pred  	%p9, %p7, %p8;
	add.s32 	%r25, %r35, 4;
	setp.ne.s32 	%p10, %r25, %r1;
	and.pred  	%p11, %p9, %p10;
	add.s32 	%r26, %r35, 5;
	setp.ne.s32 	%p12, %r26, %r1;
	and.pred  	%p13, %p11, %p12;
	add.s32 	%r27, %r35, 6;
	setp.ne.s32 	%p14, %r27, %r1;
	and.pred  	%p15, %p13, %p14;
	add.s32 	%r28, %r35, 7;
	setp.ne.s32 	%p16, %r28, %r1;
	and.pred  	%p17, %p15, %p16;
	@%p17 bra 	$L__BB0_5;
	st.global.u32 	[%rd1], %r2;
$L__BB0_5:
	add.s32 	%r35, %r35, 8;
	add.s32 	%r34, %r34, 8;
	setp.ne.s32 	%p18, %r35, %r37;
	@%p18 bra 	$L__BB0_3;
$L__BB0_6:
	setp.eq.s32 	%p19, %r3, 0;
	@%p19 bra 	$L__BB0_18;
	and.b32  	%r11, %r16, 3;
	setp.lt.u32 	%p20, %r3, 4;
	@%p20 bra 	$L__BB0_11;
	setp.ne.s32 	%p21, %r37, %r1;
	add.s32 	%r29, %r37, 1;
	setp.ne.s32 	%p22, %r29, %r1;
	and.pred  	%p23, %p21, %p22;
	add.s32 	%r30, %r37, 2;
	setp.ne.s32 	%p24, %r30, %r1;
	and.pred  	%p25, %p23, %p24;
	add.s32 	%r31, %r37, 3;
	setp.ne.s32 	%p26, %r31, %r1;
	and.pred  	%p27, %p25, %p26;
	@%p27 bra 	$L__BB0_10;
	st.global.u32 	[%rd1], %r2;
$L__BB0_10:
	add.s32 	%r37, %r37, 4;
$L__BB0_11:
	setp.eq.s32 	%p28, %r11, 0;
	@%p28 bra 	$L__BB0_18;
	setp.eq.s32 	%p29, %r11, 1;
	@%p29 bra 	$L__BB0_16;
	setp.ne.s32 	%p30, %r37, %r1;
	add.s32 	%r32, %r37, 1;
	setp.ne.s32 	%p31, %r32, %r1;
	and.pred  	%p32, %p30, %p31;
	@%p32 bra 	$L__BB0_15;
	st.global.u32 	[%rd1], %r2;
$L__BB0_15:
	add.s32 	%r37, %r37, 2;
$L__BB0_16:
	and.b32  	%r33, %r16, 1;
	setp.eq.b32 	%p33, %r33, 1;
	not.pred 	%p34, %p33;
	setp.ne.s32 	%p35, %r37, %r1;
	or.pred  	%p36, %p34, %p35;
	@%p36 bra 	$L__BB0_18;
	st.global.u32 	[%rd1], %r2;
$L__BB0_18:
	ret;

}


// ===== COMPILED SASS (sm_100) =====

	.target	sm_100

	.elftype	@"ET_EXEC"


//--------------------- .note.nv.tkinfo           --------------------------
	.section	.note.nv.tkinfo,"",@"SHT_NOTE"
	.sectionflags	@"SHF_NOTE_NV_TKINFO"
	.tkinfo
        /*0018*/ 	.word	0x00000002
        /*0030*/ 	.string	""
        /*0030*/ 	.string	"ptxas"
        /*0030*/ 	.string	"Cuda compilation tools, release 13.0, V13.0.88"
        /*0030*/ 	.string	"Build cuda_13.0.r13.0/compiler.36424714_0"
        /*0030*/ 	.string	"-arch sm_100 -m 64 "



//--------------------- .note.nv.cuinfo           --------------------------
	.section	.note.nv.cuinfo,"",@"SHT_NOTE"
	.sectionflags	@"SHF_NOTE_NV_CUINFO"
        /*0018*/ 	.short	0x0002
        /*001a*/ 	.short	0x0064
        /*001c*/ 	.short	0x0082
	.zero		2


//--------------------- .nv.info                  --------------------------
	.section	.nv.info,"",@"SHT_CUDA_INFO"
	.align	4


	//----- nvinfo : EIATTR_REGCOUNT
	.align		4
        /*0000*/ 	.byte	0x04, 0x2f
        /*0002*/ 	.short	(.L_1 - .L_0)
	.align		4
.L_0:
        /*0004*/ 	.word	index@(_Z14simulation_GPUP6Neuroni)
        /*0008*/ 	.word	0x0000000c


	//----- nvinfo : EIATTR_FRAME_SIZE
	.align		4
.L_1:
        /*000c*/ 	.byte	0x04, 0x11
        /*000e*/ 	.short	(.L_3 - .L_2)
	.align		4
.L_2:
        /*0010*/ 	.word	index@(_Z14simulation_GPUP6Neuroni)
        /*0014*/ 	.word	0x00000000


	//----- nvinfo : EIATTR_MIN_STACK_SIZE
	.align		4
.L_3:
        /*0018*/ 	.byte	0x04, 0x12
        /*001a*/ 	.short	(.L_5 - .L_4)
	.align		4
.L_4:
        /*001c*/ 	.word	index@(_Z14simulation_GPUP6Neuroni)
        /*0020*/ 	.word	0x00000000
.L_5:


//--------------------- .nv.compat                --------------------------
	.section	.nv.compat,"",@"SHT_CUDA_COMPAT_INFO"
	.align	4
        /*0000*/ 	.byte	0x02, 0x09, 0x00, 0x00, 0x02, 0x02, 0x01, 0x00, 0x02, 0x05, 0x05, 0x00, 0x03, 0x07, 0x01, 0x01
        /*0010*/ 	.byte	0x02, 0x03, 0x00, 0x00, 0x02, 0x06, 0x01, 0x00, 0x04, 0x0b, 0x08, 0x00, 0x09, 0x00, 0x00, 0x00
        /*0020*/ 	.byte	0x00, 0x00, 0x00, 0x00


//--------------------- .nv.info._Z14simulation_GPUP6Neuroni --------------------------
	.section	.nv.info._Z14simulation_GPUP6Neuroni,"",@"SHT_CUDA_INFO"
	.sectionflags	@""
	.align	4


	//----- nvinfo : EIATTR_CUDA_API_VERSION
	.align		4
        /*0000*/ 	.byte	0x04, 0x37
        /*0002*/ 	.short	(.L_7 - .L_6)
.L_6:
        /*0004*/ 	.word	0x00000082


	//----- nvinfo : EIATTR_KPARAM_INFO
	.align		4
.L_7:
        /*0008*/ 	.byte	0x04, 0x17
        /*000a*/ 	.short	(.L_9 - .L_8)
.L_8:
        /*000c*/ 	.word	0x00000000
        /*0010*/ 	.short	0x0001
        /*0012*/ 	.short	0x0008
        /*0014*/ 	.byte	0x00, 0xf0, 0x11, 0x00


	//----- nvinfo : EIATTR_KPARAM_INFO
	.align		4
.L_9:
        /*0018*/ 	.byte	0x04, 0x17
        /*001a*/ 	.short	(.L_11 - .L_10)
.L_10:
        /*001c*/ 	.word	0x00000000
        /*0020*/ 	.short	0x0000
        /*0022*/ 	.short	0x0000
        /*0024*/ 	.byte	0x00, 0xf5, 0x21, 0x00


	//----- nvinfo : EIATTR_SPARSE_MMA_MASK
	.align		4
.L_11:
        /*0028*/ 	.byte	0x03, 0x50
        /*002a*/ 	.short	0x0000


	//----- nvinfo : EIATTR_MAXREG_COUNT
	.align		4
        /*002c*/ 	.byte	0x03, 0x1b
        /*002e*/ 	.short	0x00ff


	//----- nvinfo : EIATTR_MERCURY_ISA_VERSION
	.align		4
        /*0030*/ 	.byte	0x03, 0x5f
        /*0032*/ 	.short	0x0101


	//----- nvinfo : EIATTR_VRC_CTA_INIT_COUNT
	.align		4
        /*0034*/ 	.byte	0x02, 0x4a
	.zero		1
	.zero		1


	//----- nvinfo : EIATTR_EXIT_INSTR_OFFSETS
	.align		4
        /*0038*/ 	.byte	0x04, 0x1c
        /*003a*/ 	.short	(.L_13 - .L_12)


	//   ....[0]....
.L_12:
        /*003c*/ 	.word	0x00000070


	//   ....[1]....
        /*0040*/ 	.word	0x00000280


	//   ....[2]....
        /*0044*/ 	.word	0x00000370


	//   ....[3]....
        /*0048*/ 	.word	0x00000420


	//   ....[4]....
        /*004c*/ 	.word	0x00000440


	//----- nvinfo : EIATTR_CBANK_PARAM_SIZE
	.align		4
.L_13:
        /*0050*/ 	.byte	0x03, 0x19
        /*0052*/ 	.short	0x000c


	//----- nvinfo : EIATTR_PARAM_CBANK
	.align		4
        /*0054*/ 	.byte	0x04, 0x0a
        /*0056*/ 	.short	(.L_15 - .L_14)
	.align		4
.L_14:
        /*0058*/ 	.word	index@(.nv.constant0._Z14simulation_GPUP6Neuroni)
        /*005c*/ 	.short	0x0380
        /*005e*/ 	.short	0x000c


	//----- nvinfo : EIATTR_SW_WAR
	.align		4
.L_15:
        /*0060*/ 	.byte	0x04, 0x36
        /*0062*/ 	.short	(.L_17 - .L_16)
.L_16:
        /*0064*/ 	.word	0x00000008
.L_17:


//--------------------- .nv.callgraph             --------------------------
	.section	.nv.callgraph,"",@"SHT_CUDA_CALLGRAPH"
	.align	4
	.sectionentsize	8
	.align		4
        /*0000*/ 	.word	0x00000000
	.align		4
        /*0004*/ 	.word	0xffffffff
	.align		4
        /*0008*/ 	.word	0x00000000
	.align		4
        /*000c*/ 	.word	0xfffffffe
	.align		4
        /*0010*/ 	.word	0x00000000
	.align		4
        /*0014*/ 	.word	0xfffffffd
	.align		4
        /*0018*/ 	.word	0x00000000
	.align		4
        /*001c*/ 	.word	0xfffffffc


//--------------------- .text._Z14simulation_GPUP6Neuroni --------------------------
	.section	.text._Z14simulation_GPUP6Neuroni,"ax",@progbits
	.align	128
        .global         _Z14simulation_GPUP6Neuroni
        .type           _Z14simulation_GPUP6Neuroni,@function
        .size           _Z14simulation_GPUP6Neuroni,(.L_x_5 - _Z14simulation_GPUP6Neuroni)
        .other          _Z14simulation_GPUP6Neuroni,@"STO_CUDA_ENTRY STV_DEFAULT"
_Z14simulation_GPUP6Neuroni:
.text._Z14simulation_GPUP6Neuroni:
[----:B------:R-:W-:Y:S08]  /*0000*/  LDC R1, c[0x0][0x37c] ;  /* 0x0000df00ff017b82 */ /* 0x000ff00000000800 */
[----:B------:R-:W0:Y:S01]  /*0010*/  LDC R4, c[0x0][0x388] ;  /* 0x0000e200ff047b82 */ /* 0x000e220000000800 */
[----:B------:R-:W1:Y:S07]  /*0020*/  S2R R0, SR_TID.X ;  /* 0x0000000000007919 */ /* 0x000e6e0000002100 */
[----:B------:R-:W1:Y:S08]  /*0030*/  S2UR UR4, SR_CTAID.X ;  /* 0x00000000000479c3 */ /* 0x000e700000002500 */
[----:B------:R-:W1:Y:S01]  /*0040*/  LDC R5, c[0x0][0x360] ;  /* 0x0000d800ff057b82 */ /* 0x000e620000000800 */
[----:B0-----:R-:W-:Y:S01]  /*0050*/  ISETP.GE.AND P0, PT, R4, 0x1, PT ;  /* 0x000000010400780c */ /* 0x001fe20003f06270 */
[----:B-1----:R-:W-:-:S12]  /*0060*/  IMAD R5, R5, UR4, R0 ;  /* 0x0000000405057c24 */ /* 0x002fd8000f8e0200 */
[----:B------:R-:W-:Y:S05]  /*0070*/  @!P0 EXIT ;  /* 0x000000000000894d */ /* 0x000fea0003800000 */
[----:B------:R-:W0:Y:S01]  /*0080*/  LDC.64 R2, c[0x0][0x380] ;  /* 0x0000e000ff027b82 */ /* 0x000e220000000a00 */
[C---:B------:R-:W-:Y:S01]  /*0090*/  ISETP.GE.U32.AND P0, PT, R4.reuse, 0x8, PT ;  /* 0x000000080400780c */ /* 0x040fe20003f06070 */
[----:B------:R-:W1:Y:S01]  /*00a0*/  LDCU.64 UR8, c[0x0][0x358] ;  /* 0x00006b00ff0877ac */ /* 0x000e620008000a00 */
[----:B------:R-:W-:Y:S01]  /*00b0*/  LOP3.LUT R6, R4, 0x7, RZ, 0xc0, !PT ;  /* 0x0000000704067812 */ /* 0x000fe200078ec0ff */
[C---:B------:R-:W-:Y:S02]  /*00c0*/  IMAD R7, R5.reuse, 0x64, RZ ;  /* 0x0000006405077824 */ /* 0x040fe400078e02ff */
[----:B------:R-:W-:Y:S01]  /*00d0*/  IMAD.MOV.U32 R0, RZ, RZ, RZ ;  /* 0x000000ffff007224 */ /* 0x000fe200078e00ff */
[----:B------:R-:W-:Y:S01]  /*00e0*/  ISETP.NE.AND P1, PT, R6, RZ, PT ;  /* 0x000000ff0600720c */ /* 0x000fe20003f25270 */
[----:B0-----:R-:W-:-:S06]  /*00f0*/  IMAD.WIDE.U32 R2, R5, 0x4, R2 ;  /* 0x0000000405027825 */ /* 0x001fcc00078e0002 */
[----:B-1----:R-:W-:Y:S06]  /*0100*/  @!P0 BRA `(.L_x_0) ;  /* 0x00000000005c8947 */ /* 0x002fec0003800000 */
[----:B------:R-:W-:Y:S01]  /*0110*/  LOP3.LUT R0, R4, 0x7ffffff8, RZ, 0xc0, !PT ;  /* 0x7ffffff804007812 */ /* 0x000fe200078ec0ff */
[----:B------:R-:W-:Y:S01]  /*0120*/  IMAD.MOV R4, RZ, RZ, -R5 ;  /* 0x000000ffff047224 */ /* 0x000fe200078e0a05 */
[----:B------:R-:W-:-:S06]  /*0130*/  UMOV UR4, URZ ;  /* 0x000000ff00047c82 */ /* 0x000fcc0008000000 */
.L_x_1:
[----:B------:R-:W-:Y:S02]  /*0140*/  UIADD3 UR5, UPT, UPT, UR4, 0x1, URZ ;  /* 0x0000000104057890 */ /* 0x000fe4000fffe0ff */
[----:B------:R-:W-:-:S04]  /*0150*/  UIADD3 UR6, UPT, UPT, UR4, 0x3, URZ ;  /* 0x0000000304067890 */ /* 0x000fc8000fffe0ff */
[----:B------:R-:W-:Y:S01]  /*0160*/  ISETP.NE.AND P0, PT, R5, UR5, PT ;  /* 0x0000000505007c0c */ /* 0x000fe2000bf05270 */
[----:B------:R-:W-:-:S03]  /*0170*/  UIADD3 UR5, UPT, UPT, UR4, 0x2, URZ ;  /* 0x0000000204057890 */ /* 0x000fc6000fffe0ff */
[C---:B------:R-:W-:Y:S01]  /*0180*/  ISETP.NE.AND P0, PT, R4.reuse, RZ, P0 ;  /* 0x000000ff0400720c */ /* 0x040fe20000705270 */
[----:B------:R-:W-:-:S03]  /*0190*/  VIADD R4, R4, 0x8 ;  /* 0x0000000804047836 */ /* 0x000fc60000000000 */
[----:B------:R-:W-:Y:S01]  /*01a0*/  ISETP.NE.AND P0, PT, R5, UR5, P0 ;  /* 0x0000000505007c0c */ /* 0x000fe20008705270 */
[----:B------:R-:W-:-:S03]  /*01b0*/  UIADD3 UR5, UPT, UPT, UR4, 0x4, URZ ;  /* 0x0000000404057890 */ /* 0x000fc6000fffe0ff */
[----:B------:R-:W-:Y:S01]  /*01c0*/  ISETP.NE.AND P0, PT, R5, UR6, P0 ;  /* 0x0000000605007c0c */ /* 0x000fe20008705270 */
[----:B------:R-:W-:-:S03]  /*01d0*/  UIADD3 UR6, UPT, UPT, UR4, 0x5, URZ ;  /* 0x0000000504067890 */ /* 0x000fc6000fffe0ff */
[----:B------:R-:W-:Y:S01]  /*01e0*/  ISETP.NE.AND P0, PT, R5, UR5, P0 ;  /* 0x0000000505007c0c */ /* 0x000fe20008705270 */
[----:B------:R-:W-:-:S03]  /*01f0*/  UIADD3 UR5, UPT, UPT, UR4, 0x6, URZ ;  /* 0x0000000604057890 */ /* 0x000fc6000fffe0ff */
[C---:B------:R-:W-:Y:S01]  /*0200*/  ISETP.NE.AND P0, PT, R5.reuse, UR6, P0 ;  /* 0x0000000605007c0c */ /* 0x040fe20008705270 */
[----:B------:R-:W-:Y:S02]  /*0210*/  UIADD3 UR6, UPT, UPT, UR4, 0x7, URZ ;  /* 0x0000000704067890 */ /* 0x000fe4000fffe0ff */
[----:B------:R-:W-:Y:S01]  /*0220*/  UIADD3 UR4, UPT, UPT, UR4, 0x8, URZ ;  /* 0x0000000804047890 */ /* 0x000fe2000fffe0ff */
[----:B------:R-:W-:-:S04]  /*0230*/  ISETP.NE.AND P0, PT, R5, UR5, P0 ;  /* 0x0000000505007c0c */ /* 0x000fc80008705270 */
[----:B------:R-:W-:-:S13]  /*0240*/  ISETP.NE.AND P0, PT, R5, UR6, P0 ;  /* 0x0000000605007c0c */ /* 0x000fda0008705270 */
[----:B------:R0:W-:Y:S01]  /*0250*/  @!P0 STG.E desc[UR8][R2.64], R7 ;  /* 0x0000000702008986 */ /* 0x0001e2000c101908 */
[----:B------:R-:W-:-:S13]  /*0260*/  ISETP.NE.AND P0, PT, R0, UR4, PT ;  /* 0x0000000400007c0c */ /* 0x000fda000bf05270 */
[----:B0-----:R-:W-:Y:S05]  /*0270*/  @P0 BRA `(.L_x_1) ;  /* 0xfffffffc00b00947 */ /* 0x001fea000383ffff */
.L_x_0:
[----:B------:R-:W-:Y:S05]  /*0280*/  @!P1 EXIT ;  /* 0x000000000000994d */ /* 0x000fea0003800000 */
[----:B------:R-:W0:Y:S01]  /*0290*/  LDC R8, c[0x0][0x388] ;  /* 0x0000e200ff087b82 */ /* 0x000e220000000800 */
[----:B------:R-:W-:Y:S02]  /*02a0*/  ISETP.GE.U32.AND P0, PT, R6, 0x4, PT ;  /* 0x000000040600780c */ /* 0x000fe40003f06070 */
[----:B0-----:R-:W-:-:S04]  /*02b0*/  LOP3.LUT R9, R8, 0x3, RZ, 0xc0, !PT ;  /* 0x0000000308097812 */ /* 0x001fc800078ec0ff */
[----:B------:R-:W-:-:S07]  /*02c0*/  ISETP.NE.AND P1, PT, R9, RZ, PT ;  /* 0x000000ff0900720c */ /* 0x000fce0003f25270 */
[----:B------:R-:W-:Y:S06]  /*02d0*/  @!P0 BRA `(.L_x_2) ;  /* 0x0000000000248947 */ /* 0x000fec0003800000 */
[C---:B------:R-:W-:Y:S02]  /*02e0*/  VIADD R4, R0.reuse, 0x1 ;  /* 0x0000000100047836 */ /* 0x040fe40000000000 */
[----:B------:R-:W-:-:S03]  /*02f0*/  VIADD R6, R0, 0x3 ;  /* 0x0000000300067836 */ /* 0x000fc60000000000 */
[----:B------:R-:W-:Y:S01]  /*0300*/  ISETP.NE.AND P0, PT, R4, R5, PT ;  /* 0x000000050400720c */ /* 0x000fe20003f05270 */
[----:B------:R-:W-:-:S03]  /*0310*/  VIADD R4, R0, 0x2 ;  /* 0x0000000200047836 */ /* 0x000fc60000000000 */
[C---:B------:R-:W-:Y:S01]  /*0320*/  ISETP.NE.AND P0, PT, R0.reuse, R5, P0 ;  /* 0x000000050000720c */ /* 0x040fe20000705270 */
[----:B------:R-:W-:-:S03]  /*0330*/  VIADD R0, R0, 0x4 ;  /* 0x0000000400007836 */ /* 0x000fc60000000000 */
[----:B------:R-:W-:-:S04]  /*0340*/  ISETP.NE.AND P0, PT, R4, R5, P0 ;  /* 0x000000050400720c */ /* 0x000fc80000705270 */
[----:B------:R-:W-:-:S13]  /*0350*/  ISETP.NE.AND P0, PT, R6, R5, P0 ;  /* 0x000000050600720c */ /* 0x000fda0000705270 */
[----:B------:R0:W-:Y:S02]  /*0360*/  @!P0 STG.E desc[UR8][R2.64], R7 ;  /* 0x0000000702008986 */ /* 0x0001e4000c101908 */
.L_x_2:
[----:B------:R-:W-:Y:S05]  /*0370*/  @!P1 EXIT ;  /* 0x000000000000994d */ /* 0x000fea0003800000 */
[----:B------:R-:W-:Y:S02]  /*0380*/  ISETP.NE.AND P0, PT, R9, 0x1, PT ;  /* 0x000000010900780c */ /* 0x000fe40003f05270 */
[----:B------:R-:W-:-:S11]  /*0390*/  LOP3.LUT R4, R8, 0x1, RZ, 0xc0, !PT ;  /* 0x0000000108047812 */ /* 0x000fd600078ec0ff */
[----:B------:R-:W-:Y:S05]  /*03a0*/  @!P0 BRA `(.L_x_3) ;  /* 0x0000000000148947 */ /* 0x000fea0003800000 */
[----:B------:R-:W-:-:S05]  /*03b0*/  VIADD R6, R0, 0x1 ;  /* 0x0000000100067836 */ /* 0x000fca0000000000 */
[----:B------:R-:W-:-:S04]  /*03c0*/  ISETP.NE.AND P0, PT, R6, R5, PT ;  /* 0x000000050600720c */ /* 0x000fc80003f05270 */
[C---:B------:R-:W-:Y:S01]  /*03d0*/  ISETP.NE.AND P0, PT, R0.reuse, R5, P0 ;  /* 0x000000050000720c */ /* 0x040fe20000705270 */
[----:B------:R-:W-:-:S12]  /*03e0*/  VIADD R0, R0, 0x2 ;  /* 0x0000000200007836 */ /* 0x000fd80000000000 */
[----:B------:R1:W-:Y:S02]  /*03f0*/  @!P0 STG.E desc[UR8][R2.64], R7 ;  /* 0x0000000702008986 */ /* 0x0003e4000c101908 */
.L_x_3:
[----:B------:R-:W-:-:S04]  /*0400*/  ISETP.NE.AND P0, PT, R0, R5, PT ;  /* 0x000000050000720c */ /* 0x000fc80003f05270 */
[----:B------:R-:W-:-:S13]  /*0410*/  ISETP.NE.U32.OR P0, PT, R4, 0x1, P0 ;  /* 0x000000010400780c */ /* 0x000fda0000705470 */
[----:B------:R-:W-:Y:S05]  /*0420*/  @P0 EXIT ;  /* 0x000000000000094d */ /* 0x000fea0003800000 */
[----:B------:R-:W-:Y:S01]  /*0430*/  STG.E desc[UR8][R2.64], R7 ;  /* 0x0000000702007986 */ /* 0x000fe2000c101908 */
[----:B------:R-:W-:Y:S05]  /*0440*/  EXIT ;  /* 0x000000000000794d */ /* 0x000fea0003800000 */
.L_x_4:
[----:B------:R-:W-:-:S00]  /*0450*/  BRA `(.L_x_4) ;  /* 0xfffffffc00fc7947 */ /* 0x000fc0000383ffff */
[----:B------:R-:W-:-:S00]  /*0460*/  NOP ;  /* 0x0000000000007918 */ /* 0x000fc00000000000 */
        /* <DEDUP_REMOVED lines=9> */
.L_x_5:


//--------------------- .nv.shared.reserved.0     --------------------------
	.section	.nv.shared.reserved.0,"aw",@nobits
	.weak		__nv_reservedSMEM_offset_0_alias
	.size		__nv_reservedSMEM_offset_0_alias, 0, 64
	.other		__nv_reservedSMEM_offset_0_alias,@"STO_CUDA_RESERVED_SHARED STV_DEFAULT"
__nv_reservedSMEM_offset_0_alias:
	.zero		0
	.zero		64


//--------------------- .nv.constant0._Z14simulation_GPUP6Neuroni --------------------------
	.section	.nv.constant0._Z14simulation_GPUP6Neuroni,"a",@progbits
	.sectionflags	@""
	.align	4
.nv.constant0._Z14simulation_GPUP6Neuroni:
	.zero		908


//--------------------- SYMBOLS --------------------------

	.type		.nv.reservedSmem.offset0,@object
	.size		.nv.reservedSmem.offset0,0x4
